//
// Generated by NVIDIA NVVM Compiler
//
// Compiler Build ID: CL-36424714
// Cuda compilation tools, release 13.0, V13.0.88
// Based on NVVM 20.0.0
//

.version 9.0
.target sm_100
.address_size 64


.entry _ZN36_GLOBAL__N__2e093968_4_k_cu_bbf8ccf212KBuildRangesEPKjjPjS2_(
	.param .u64 .ptr .align 1 _ZN36_GLOBAL__N__2e093968_4_k_cu_bbf8ccf212KBuildRangesEPKjjPjS2__param_0,
	.param .u32 _ZN36_GLOBAL__N__2e093968_4_k_cu_bbf8ccf212KBuildRangesEPKjjPjS2__param_1,
	.param .u64 .ptr .align 1 _ZN36_GLOBAL__N__2e093968_4_k_cu_bbf8ccf212KBuildRangesEPKjjPjS2__param_2,
	.param .u64 .ptr .align 1 _ZN36_GLOBAL__N__2e093968_4_k_cu_bbf8ccf212KBuildRangesEPKjjPjS2__param_3
)
{
	.reg .pred 	%p<5>;
	.reg .b32 	%r<11>;
	.reg .b64 	%rd<19>;

	ld.param.u64 	%rd4, [_ZN36_GLOBAL__N__2e093968_4_k_cu_bbf8ccf212KBuildRangesEPKjjPjS2__param_0];
	ld.param.u32 	%r4, [_ZN36_GLOBAL__N__2e093968_4_k_cu_bbf8ccf212KBuildRangesEPKjjPjS2__param_1];
	ld.param.u64 	%rd5, [_ZN36_GLOBAL__N__2e093968_4_k_cu_bbf8ccf212KBuildRangesEPKjjPjS2__param_2];
	ld.param.u64 	%rd6, [_ZN36_GLOBAL__N__2e093968_4_k_cu_bbf8ccf212KBuildRangesEPKjjPjS2__param_3];
	cvta.to.global.u64 	%rd1, %rd5;
	cvta.to.global.u64 	%rd2, %rd6;
	cvta.to.global.u64 	%rd3, %rd4;
	mov.u32 	%r5, %ctaid.x;
	mov.u32 	%r6, %ntid.x;
	mov.u32 	%r7, %tid.x;
	mad.lo.s32 	%r1, %r5, %r6, %r7;
	setp.ge.u32 	%p1, %r1, %r4;
	@%p1 bra 	$L__BB0_7;
	mul.wide.u32 	%rd7, %r1, 4;
	add.s64 	%rd8, %rd3, %rd7;
	ld.global.u32 	%r2, [%rd8];
	setp.ne.s32 	%p2, %r1, 0;
	@%p2 bra 	$L__BB0_3;
	mul.wide.u32 	%rd15, %r2, 4;
	add.s64 	%rd16, %rd1, %rd15;
	mov.b32 	%r9, 0;
	st.global.u32 	[%rd16], %r9;
	bra.uni 	$L__BB0_5;
$L__BB0_3:
	add.s32 	%r8, %r1, -1;
	mul.wide.u32 	%rd9, %r8, 4;
	add.s64 	%rd10, %rd3, %rd9;
	ld.global.u32 	%r3, [%rd10];
	setp.eq.s32 	%p3, %r2, %r3;
	@%p3 bra 	$L__BB0_5;
	mul.wide.u32 	%rd11, %r3, 4;
	add.s64 	%rd12, %rd2, %rd11;
	st.global.u32 	[%rd12], %r1;
	mul.wide.u32 	%rd13, %r2, 4;
	add.s64 	%rd14, %rd1, %rd13;
	st.global.u32 	[%rd14], %r1;
$L__BB0_5:
	add.s32 	%r10, %r4, -1;
	setp.ne.s32 	%p4, %r1, %r10;
	@%p4 bra 	$L__BB0_7;
	mul.wide.u32 	%rd17, %r2, 4;
	add.s64 	%rd18, %rd2, %rd17;
	st.global.u32 	[%rd18], %r4;
$L__BB0_7:
	ret;

}


// ===== COMPILED SASS (sm_100) =====

	.target	sm_100

	.elftype	@"ET_EXEC"


//--------------------- .note.nv.tkinfo           --------------------------
	.section	.note.nv.tkinfo,"",@"SHT_NOTE"
	.sectionflags	@"SHF_NOTE_NV_TKINFO"
	.tkinfo
        /*0018*/ 	.word	0x00000002
        /*0030*/ 	.string	""
        /*0030*/ 	.string	"ptxas"
        /*0030*/ 	.string	"Cuda compilation tools, release 13.0, V13.0.88"
        /*0030*/ 	.string	"Build cuda_13.0.r13.0/compiler.36424714_0"
        /*0030*/ 	.string	"-arch sm_100 -m 64 "



//--------------------- .note.nv.cuinfo           --------------------------
	.section	.note.nv.cuinfo,"",@"SHT_NOTE"
	.sectionflags	@"SHF_NOTE_NV_CUINFO"
        /*0018*/ 	.short	0x0002
        /*001a*/ 	.short	0x0064
        /*001c*/ 	.short	0x0082
	.zero		2


//--------------------- .nv.info                  --------------------------
	.section	.nv.info,"",@"SHT_CUDA_INFO"
	.align	4


	//----- nvinfo : EIATTR_REGCOUNT
	.align		4
        /*0000*/ 	.byte	0x04, 0x2f
        /*0002*/ 	.short	(.L_1 - .L_0)
	.align		4
.L_0:
        /*0004*/ 	.word	index@(_ZN36_GLOBAL__N__2e093968_4_k_cu_bbf8ccf212KBuildRangesEPKjjPjS2_)
        /*0008*/ 	.word	0x0000000e


	//----- nvinfo : EIATTR_FRAME_SIZE
	.align		4
.L_1:
        /*000c*/ 	.byte	0x04, 0x11
        /*000e*/ 	.short	(.L_3 - .L_2)
	.align		4
.L_2:
        /*0010*/ 	.word	index@(_ZN36_GLOBAL__N__2e093968_4_k_cu_bbf8ccf212KBuildRangesEPKjjPjS2_)
        /*0014*/ 	.word	0x00000000


	//----- nvinfo : EIATTR_MIN_STACK_SIZE
	.align		4
.L_3:
        /*0018*/ 	.byte	0x04, 0x12
        /*001a*/ 	.short	(.L_5 - .L_4)
	.align		4
.L_4:
        /*001c*/ 	.word	index@(_ZN36_GLOBAL__N__2e093968_4_k_cu_bbf8ccf212KBuildRangesEPKjjPjS2_)
        /*0020*/ 	.word	0x00000000
.L_5:


//--------------------- .nv.compat                --------------------------
	.section	.nv.compat,"",@"SHT_CUDA_COMPAT_INFO"
	.align	4
        /*0000*/ 	.byte	0x02, 0x09, 0x00, 0x00, 0x02, 0x02, 0x01, 0x00, 0x02, 0x05, 0x05, 0x00, 0x03, 0x07, 0x01, 0x01
        /*0010*/ 	.byte	0x02, 0x03, 0x00, 0x00, 0x02, 0x06, 0x01, 0x00, 0x04, 0x0b, 0x08, 0x00, 0x09, 0x00, 0x00, 0x00
        /*0020*/ 	.byte	0x00, 0x00, 0x00, 0x00


//--------------------- .nv.info._ZN36_GLOBAL__N__2e093968_4_k_cu_bbf8ccf212KBuildRangesEPKjjPjS2_ --------------------------
	.section	.nv.info._ZN36_GLOBAL__N__2e093968_4_k_cu_bbf8ccf212KBuildRangesEPKjjPjS2_,"",@"SHT_CUDA_INFO"
	.sectionflags	@""
	.align	4


	//----- nvinfo : EIATTR_CUDA_API_VERSION
	.align		4
        /*0000*/ 	.byte	0x04, 0x37
        /*0002*/ 	.short	(.L_7 - .L_6)
.L_6:
        /*0004*/ 	.word	0x00000082


	//----- nvinfo : EIATTR_KPARAM_INFO
	.align		4
.L_7:
        /*0008*/ 	.byte	0x04, 0x17
        /*000a*/ 	.short	(.L_9 - .L_8)
.L_8:
        /*000c*/ 	.word	0x00000000
        /*0010*/ 	.short	0x0003
        /*0012*/ 	.short	0x0018
        /*0014*/ 	.byte	0x00, 0xf5, 0x21, 0x00


	//----- nvinfo : EIATTR_KPARAM_INFO
	.align		4
.L_9:
        /*0018*/ 	.byte	0x04, 0x17
        /*001a*/ 	.short	(.L_11 - .L_10)
.L_10:
        /*001c*/ 	.word	0x00000000
        /*0020*/ 	.short	0x0002
        /*0022*/ 	.short	0x0010
        /*0024*/ 	.byte	0x00, 0xf5, 0x21, 0x00


	//----- nvinfo : EIATTR_KPARAM_INFO
	.align		4
.L_11:
        /*0028*/ 	.byte	0x04, 0x17
        /*002a*/ 	.short	(.L_13 - .L_12)
.L_12:
        /*002c*/ 	.word	0x00000000
        /*0030*/ 	.short	0x0001
        /*0032*/ 	.short	0x0008
        /*0034*/ 	.byte	0x00, 0xf0, 0x11, 0x00


	//----- nvinfo : EIATTR_KPARAM_INFO
	.align		4
.L_13:
        /*0038*/ 	.byte	0x04, 0x17
        /*003a*/ 	.short	(.L_15 - .L_14)
.L_14:
        /*003c*/ 	.word	0x00000000
        /*0040*/ 	.short	0x0000
        /*0042*/ 	.short	0x0000
        /*0044*/ 	.byte	0x00, 0xf5, 0x21, 0x00


	//----- nvinfo : EIATTR_SPARSE_MMA_MASK
	.align		4
.L_15:
        /*0048*/ 	.byte	0x03, 0x50
        /*004a*/ 	.short	0x0000


	//----- nvinfo : EIATTR_MAXREG_COUNT
	.align		4
        /*004c*/ 	.byte	0x03, 0x1b
        /*004e*/ 	.short	0x00ff


	//----- nvinfo : EIATTR_MERCURY_ISA_VERSION
	.align		4
        /*0050*/ 	.byte	0x03, 0x5f
        /*0052*/ 	.short	0x0101


	//----- nvinfo : EIATTR_VRC_CTA_INIT_COUNT
	.align		4
        /*0054*/ 	.byte	0x02, 0x4a
	.zero		1
	.zero		1


	//----- nvinfo : EIATTR_EXIT_INSTR_OFFSETS
	.align		4
        /*0058*/ 	.byte	0x04, 0x1c
        /*005a*/ 	.short	(.L_17 - .L_16)


	//   ....[0]....
.L_16:
        /*005c*/ 	.word	0x00000070


	//   ....[1]....
        /*0060*/ 	.word	0x000001f0


	//   ....[2]....
        /*0064*/ 	.word	0x00000230


	//----- nvinfo : EIATTR_CRS_STACK_SIZE
	.align		4
.L_17:
        /*0068*/ 	.byte	0x04, 0x1e
        /*006a*/ 	.short	(.L_19 - .L_18)
.L_18:
        /*006c*/ 	.word	0x00000000


	//----- nvinfo : EIATTR_CBANK_PARAM_SIZE
	.align		4
.L_19:
        /*0070*/ 	.byte	0x03, 0x19
        /*0072*/ 	.short	0x0020


	//----- nvinfo : EIATTR_PARAM_CBANK
	.align		4
        /*0074*/ 	.byte	0x04, 0x0a
        /*0076*/ 	.short	(.L_21 - .L_20)
	.align		4
.L_20:
        /*0078*/ 	.word	index@(.nv.constant0._ZN36_GLOBAL__N__2e093968_4_k_cu_bbf8ccf212KBuildRangesEPKjjPjS2_)
        /*007c*/ 	.short	0x0380
        /*007e*/ 	.short	0x0020


	//----- nvinfo : EIATTR_SW_WAR
	.align		4
.L_21:
        /*0080*/ 	.byte	0x04, 0x36
        /*0082*/ 	.short	(.L_23 - .L_22)
.L_22:
        /*0084*/ 	.word	0x00000008
.L_23:


//--------------------- .nv.callgraph             --------------------------
	.section	.nv.callgraph,"",@"SHT_CUDA_CALLGRAPH"
	.align	4
	.sectionentsize	8
	.align		4
        /*0000*/ 	.word	0x00000000
	.align		4
        /*0004*/ 	.word	0xffffffff
	.align		4
        /*0008*/ 	.word	0x00000000
	.align		4
        /*000c*/ 	.word	0xfffffffe
	.align		4
        /*0010*/ 	.word	0x00000000
	.align		4
        /*0014*/ 	.word	0xfffffffd
	.align		4
        /*0018*/ 	.word	0x00000000
	.align		4
        /*001c*/ 	.word	0xfffffffc


//--------------------- .text._ZN36_GLOBAL__N__2e093968_4_k_cu_bbf8ccf212KBuildRangesEPKjjPjS2_ --------------------------
	.section	.text._ZN36_GLOBAL__N__2e093968_4_k_cu_bbf8ccf212KBuildRangesEPKjjPjS2_,"ax",@progbits
	.align	128
.text._ZN36_GLOBAL__N__2e093968_4_k_cu_bbf8ccf212KBuildRangesEPKjjPjS2_:
        .type           _ZN36_GLOBAL__N__2e093968_4_k_cu_bbf8ccf212KBuildRangesEPKjjPjS2_,@function
        .size           _ZN36_GLOBAL__N__2e093968_4_k_cu_bbf8ccf212KBuildRangesEPKjjPjS2_,(.L_x_3 - _ZN36_GLOBAL__N__2e093968_4_k_cu_bbf8ccf212KBuildRangesEPKjjPjS2_)
        .other          _ZN36_GLOBAL__N__2e093968_4_k_cu_bbf8ccf212KBuildRangesEPKjjPjS2_,@"STO_CUDA_ENTRY STV_DEFAULT"
_ZN36_GLOBAL__N__2e093968_4_k_cu_bbf8ccf212KBuildRangesEPKjjPjS2_:
[----:B------:R-:W-:Y:S01]  /*0000*/  LDC R1, c[0x0][0x37c] ;  /* 0x0000df00ff017b82 */ /* 0x000fe20000000800 */
[----:B------:R-:W0:Y:S07]  /*0010*/  S2R R2, SR_TID.X ;  /* 0x0000000000027919 */ /* 0x000e2e0000002100 */
[----:B------:R-:W0:Y:S08]  /*0020*/  S2UR UR4, SR_CTAID.X ;  /* 0x00000000000479c3 */ /* 0x000e300000002500 */
[----:B------:R-:W0:Y:S08]  /*0030*/  LDC R9, c[0x0][0x360] ;  /* 0x0000d800ff097b82 */ /* 0x000e300000000800 */
[----:B------:R-:W1:Y:S01]  /*0040*/  LDC R0, c[0x0][0x388] ;  /* 0x0000e200ff007b82 */ /* 0x000e620000000800 */
[----:B0-----:R-:W-:-:S05]  /*0050*/  IMAD R9, R9, UR4, R2 ;  /* 0x0000000409097c24 */ /* 0x001fca000f8e0202 */
[----:B-1----:R-:W-:-:S13]  /*0060*/  ISETP.GE.U32.AND P0, PT, R9, R0, PT ;  /* 0x000000000900720c */ /* 0x002fda0003f06070 */
[----:B------:R-:W-:Y:S05]  /*0070*/  @P0 EXIT ;  /* 0x000000000000094d */ /* 0x000fea0003800000 */
[----:B------:R-:W0:Y:S01]  /*0080*/  LDC.64 R6, c[0x0][0x380] ;  /* 0x0000e000ff067b82 */ /* 0x000e220000000a00 */
[----:B------:R-:W1:Y:S01]  /*0090*/  LDCU.64 UR4, c[0x0][0x358] ;  /* 0x00006b00ff0477ac */ /* 0x000e620008000a00 */
[----:B0-----:R-:W-:-:S05]  /*00a0*/  IMAD.WIDE.U32 R2, R9, 0x4, R6 ;  /* 0x0000000409027825 */ /* 0x001fca00078e0006 */
[----:B-1----:R-:W2:Y:S01]  /*00b0*/  LDG.E R11, desc[UR4][R2.64] ;  /* 0x00000004020b7981 */ /* 0x002ea2000c1e1900 */
[----:B------:R-:W-:Y:S01]  /*00c0*/  ISETP.NE.AND P1, PT, R9, RZ, PT ;  /* 0x000000ff0900720c */ /* 0x000fe20003f25270 */
[----:B------:R-:W-:Y:S01]  /*00d0*/  BSSY.RECONVERGENT B0, `(.L_x_0) ;  /* 0x0000011000007945 */ /* 0x000fe20003800200 */
[----:B------:R-:W-:-:S04]  /*00e0*/  IADD3 R8, PT, PT, R0, -0x1, RZ ;  /* 0xffffffff00087810 */ /* 0x000fc80007ffe0ff */
[----:B------:R-:W-:-:S07]  /*00f0*/  ISETP.NE.AND P0, PT, R9, R8, PT ;  /* 0x000000080900720c */ /* 0x000fce0003f05270 */
[----:B------:R-:W2:Y:S02]  /*0100*/  @!P1 LDC.64 R4, c[0x0][0x390] ;  /* 0x0000e400ff049b82 */ /* 0x000ea40000000a00 */
[----:B--2---:R-:W-:-:S05]  /*0110*/  @!P1 IMAD.WIDE.U32 R4, R11, 0x4, R4 ;  /* 0x000000040b049825 */ /* 0x004fca00078e0004 */
[----:B------:R0:W-:Y:S01]  /*0120*/  @!P1 STG.E desc[UR4][R4.64], RZ ;  /* 0x000000ff04009986 */ /* 0x0001e2000c101904 */
[----:B------:R-:W-:Y:S05]  /*0130*/  @!P1 BRA `(.L_x_1) ;  /* 0x0000000000289947 */ /* 0x000fea0003800000 */
[----:B------:R-:W-:Y:S01]  /*0140*/  IADD3 R3, PT, PT, R9, -0x1, RZ ;  /* 0xffffffff09037810 */ /* 0x000fe20007ffe0ff */
[----:B0-----:R-:W0:Y:S04]  /*0150*/  LDC.64 R4, c[0x0][0x398] ;  /* 0x0000e600ff047b82 */ /* 0x001e280000000a00 */
[----:B------:R-:W-:-:S04]  /*0160*/  IMAD.WIDE.U32 R2, R3, 0x4, R6 ;  /* 0x0000000403027825 */ /* 0x000fc800078e0006 */
[----:B------:R-:W1:Y:S02]  /*0170*/  LDC.64 R6, c[0x0][0x390] ;  /* 0x0000e400ff067b82 */ /* 0x000e640000000a00 */
[----:B------:R-:W2:Y:S02]  /*0180*/  LDG.E R2, desc[UR4][R2.64] ;  /* 0x0000000402027981 */ /* 0x000ea4000c1e1900 */
[----:B--2---:R-:W-:-:S13]  /*0190*/  ISETP.NE.AND P1, PT, R11, R2, PT ;  /* 0x000000020b00720c */ /* 0x004fda0003f25270 */
[----:B0-----:R-:W-:-:S04]  /*01a0*/  @P1 IMAD.WIDE.U32 R4, R2, 0x4, R4 ;  /* 0x0000000402041825 */ /* 0x001fc800078e0004 */
[----:B-1----:R-:W-:Y:S01]  /*01b0*/  @P1 IMAD.WIDE.U32 R6, R11, 0x4, R6 ;  /* 0x000000040b061825 */ /* 0x002fe200078e0006 */
[----:B------:R1:W-:Y:S04]  /*01c0*/  @P1 STG.E desc[UR4][R4.64], R9 ;  /* 0x0000000904001986 */ /* 0x0003e8000c101904 */
[----:B------:R1:W-:Y:S02]  /*01d0*/  @P1 STG.E desc[UR4][R6.64], R9 ;  /* 0x0000000906001986 */ /* 0x0003e4000c101904 */
.L_x_1:
[----:B------:R-:W-:Y:S05]  /*01e0*/  BSYNC.RECONVERGENT B0 ;  /* 0x0000000000007941 */ /* 0x000fea0003800200 */
.L_x_0:
[----:B------:R-:W-:Y:S05]  /*01f0*/  @P0 EXIT ;  /* 0x000000000000094d */ /* 0x000fea0003800000 */
[----:B------:R-:W2:Y:S02]  /*0200*/  LDC.64 R2, c[0x0][0x398] ;  /* 0x0000e600ff027b82 */ /* 0x000ea40000000a00 */
[----:B--2---:R-:W-:-:S05]  /*0210*/  IMAD.WIDE.U32 R2, R11, 0x4, R2 ;  /* 0x000000040b027825 */ /* 0x004fca00078e0002 */
[----:B------:R-:W-:Y:S01]  /*0220*/  STG.E desc[UR4][R2.64], R0 ;  /* 0x0000000002007986 */ /* 0x000fe2000c101904 */
[----:B------:R-:W-:Y:S05]  /*0230*/  EXIT ;  /* 0x000000000000794d */ /* 0x000fea0003800000 */
.L_x_2:
[----:B------:R-:W-:-:S00]  /*0240*/  BRA `(.L_x_2) ;  /* 0xfffffffc00fc7947 */ /* 0x000fc0000383ffff */
[----:B------:R-:W-:-:S00]  /*0250*/  NOP ;  /* 0x0000000000007918 */ /* 0x000fc00000000000 */
        /* <DEDUP_REMOVED lines=10> */
.L_x_3:


//--------------------- .nv.shared.reserved.0     --------------------------
	.section	.nv.shared.reserved.0,"aw",@nobits
	.weak		__nv_reservedSMEM_offset_0_alias
	.size		__nv_reservedSMEM_offset_0_alias, 0, 64
	.other		__nv_reservedSMEM_offset_0_alias,@"STO_CUDA_RESERVED_SHARED STV_DEFAULT"
__nv_reservedSMEM_offset_0_alias:
	.zero		0
	.zero		64


//--------------------- .nv.constant0._ZN36_GLOBAL__N__2e093968_4_k_cu_bbf8ccf212KBuildRangesEPKjjPjS2_ --------------------------
	.section	.nv.constant0._ZN36_GLOBAL__N__2e093968_4_k_cu_bbf8ccf212KBuildRangesEPKjjPjS2_,"a",@progbits
	.sectionflags	@""
	.align	4
.nv.constant0._ZN36_GLOBAL__N__2e093968_4_k_cu_bbf8ccf212KBuildRangesEPKjjPjS2_:
	.zero		928


//--------------------- SYMBOLS --------------------------

	.type		.nv.reservedSmem.offset0,@object
	.size		.nv.reservedSmem.offset0,0x4
